//
// Generated by NVIDIA NVVM Compiler
//
// Compiler Build ID: CL-36424714
// Cuda compilation tools, release 13.0, V13.0.88
// Based on NVVM 20.0.0
//

.version 9.0
.target sm_100
.address_size 64

	// .globl	_Z6MatAddPfS_S_i
.extern .func  (.param .b32 func_retval0) vprintf
(
	.param .b64 vprintf_param_0,
	.param .b64 vprintf_param_1
)
;
.global .align 1 .b8 $str[44] = {66, 108, 111, 99, 107, 32, 40, 37, 100, 44, 37, 100, 41, 44, 32, 84, 104, 114, 101, 97, 100, 32, 40, 37, 100, 44, 37, 100, 41, 44, 32, 105, 61, 37, 100, 44, 32, 106, 61, 37, 100, 32, 10};

.visible .entry _Z6MatAddPfS_S_i(
	.param .u64 .ptr .align 1 _Z6MatAddPfS_S_i_param_0,
	.param .u64 .ptr .align 1 _Z6MatAddPfS_S_i_param_1,
	.param .u64 .ptr .align 1 _Z6MatAddPfS_S_i_param_2,
	.param .u32 _Z6MatAddPfS_S_i_param_3
)
{
	.local .align 8 .b8 	__local_depot0[24];
	.reg .b64 	%SP;
	.reg .b64 	%SPL;
	.reg .pred 	%p<2>;
	.reg .b32 	%r<15>;
	.reg .b32 	%f<4>;
	.reg .b64 	%rd<15>;

	mov.u64 	%SPL, __local_depot0;
	cvta.local.u64 	%SP, %SPL;
	ld.param.u64 	%rd1, [_Z6MatAddPfS_S_i_param_0];
	ld.param.u64 	%rd2, [_Z6MatAddPfS_S_i_param_1];
	ld.param.u64 	%rd3, [_Z6MatAddPfS_S_i_param_2];
	ld.param.u32 	%r8, [_Z6MatAddPfS_S_i_param_3];
	mov.u32 	%r1, %ctaid.x;
	mov.u32 	%r9, %ntid.x;
	mov.u32 	%r2, %tid.x;
	mad.lo.s32 	%r3, %r1, %r9, %r2;
	mov.u32 	%r4, %ctaid.y;
	mov.u32 	%r10, %ntid.y;
	mov.u32 	%r5, %tid.y;
	mad.lo.s32 	%r6, %r4, %r10, %r5;
	mul.lo.s32 	%r7, %r8, %r6;
	max.s32 	%r11, %r6, %r3;
	setp.ge.s32 	%p1, %r11, %r8;
	@%p1 bra 	$L__BB0_2;
	add.u64 	%rd4, %SP, 0;
	add.u64 	%rd5, %SPL, 0;
	cvta.to.global.u64 	%rd6, %rd1;
	cvta.to.global.u64 	%rd7, %rd2;
	cvta.to.global.u64 	%rd8, %rd3;
	st.local.v2.u32 	[%rd5], {%r1, %r4};
	st.local.v2.u32 	[%rd5+8], {%r2, %r5};
	st.local.v2.u32 	[%rd5+16], {%r6, %r3};
	mov.u64 	%rd9, $str;
	cvta.global.u64 	%rd10, %rd9;
	{ // callseq 0, 0
	.param .b64 param0;
	st.param.b64 	[param0], %rd10;
	.param .b64 param1;
	st.param.b64 	[param1], %rd4;
	.param .b32 retval0;
	call.uni (retval0), 
	vprintf, 
	(
	param0, 
	param1
	);
	ld.param.b32 	%r12, [retval0];
	} // callseq 0
	add.s32 	%r14, %r7, %r3;
	mul.wide.s32 	%rd11, %r14, 4;
	add.s64 	%rd12, %rd6, %rd11;
	ld.global.f32 	%f1, [%rd12];
	add.s64 	%rd13, %rd7, %rd11;
	ld.global.f32 	%f2, [%rd13];
	add.f32 	%f3, %f1, %f2;
	add.s64 	%rd14, %rd8, %rd11;
	st.global.f32 	[%rd14], %f3;
$L__BB0_2:
	ret;

}


// ===== COMPILED SASS (sm_100) =====

	.target	sm_100

	.elftype	@"ET_EXEC"


//--------------------- .note.nv.tkinfo           --------------------------
	.section	.note.nv.tkinfo,"",@"SHT_NOTE"
	.sectionflags	@"SHF_NOTE_NV_TKINFO"
	.tkinfo
        /*0018*/ 	.word	0x00000002
        /*0030*/ 	.string	""
        /*0030*/ 	.string	"ptxas"
        /*0030*/ 	.string	"Cuda compilation tools, release 13.0, V13.0.88"
        /*0030*/ 	.string	"Build cuda_13.0.r13.0/compiler.36424714_0"
        /*0030*/ 	.string	"-arch sm_100 -m 64 "



//--------------------- .note.nv.cuinfo           --------------------------
	.section	.note.nv.cuinfo,"",@"SHT_NOTE"
	.sectionflags	@"SHF_NOTE_NV_CUINFO"
        /*0018*/ 	.short	0x0002
        /*001a*/ 	.short	0x0064
        /*001c*/ 	.short	0x0082
	.zero		2


//--------------------- .nv.info                  --------------------------
	.section	.nv.info,"",@"SHT_CUDA_INFO"
	.align	4


	//----- nvinfo : EIATTR_REGCOUNT
	.align		4
        /*0000*/ 	.byte	0x04, 0x2f
        /*0002*/ 	.short	(.L_2 - .L_1)
	.align		4
.L_1:
        /*0004*/ 	.word	index@(_Z6MatAddPfS_S_i)
        /*0008*/ 	.word	0x00000018


	//----- nvinfo : EIATTR_FRAME_SIZE
	.align		4
.L_2:
        /*000c*/ 	.byte	0x04, 0x11
        /*000e*/ 	.short	(.L_4 - .L_3)
	.align		4
.L_3:
        /*0010*/ 	.word	index@(_Z6MatAddPfS_S_i)
        /*0014*/ 	.word	0x00000018


	//----- nvinfo : EIATTR_MIN_STACK_SIZE
	.align		4
.L_4:
        /*0018*/ 	.byte	0x04, 0x12
        /*001a*/ 	.short	(.L_6 - .L_5)
	.align		4
.L_5:
        /*001c*/ 	.word	index@(_Z6MatAddPfS_S_i)
        /*0020*/ 	.word	0x00000018
.L_6:


//--------------------- .nv.compat                --------------------------
	.section	.nv.compat,"",@"SHT_CUDA_COMPAT_INFO"
	.align	4
        /*0000*/ 	.byte	0x02, 0x09, 0x00, 0x00, 0x02, 0x02, 0x01, 0x00, 0x02, 0x05, 0x05, 0x00, 0x03, 0x07, 0x01, 0x01
        /*0010*/ 	.byte	0x02, 0x03, 0x00, 0x00, 0x02, 0x06, 0x01, 0x00, 0x04, 0x0b, 0x08, 0x00, 0x09, 0x00, 0x00, 0x00
        /*0020*/ 	.byte	0x00, 0x00, 0x00, 0x00


//--------------------- .nv.info._Z6MatAddPfS_S_i --------------------------
	.section	.nv.info._Z6MatAddPfS_S_i,"",@"SHT_CUDA_INFO"
	.sectionflags	@""
	.align	4


	//----- nvinfo : EIATTR_CUDA_API_VERSION
	.align		4
        /*0000*/ 	.byte	0x04, 0x37
        /*0002*/ 	.short	(.L_8 - .L_7)
.L_7:
        /*0004*/ 	.word	0x00000082


	//----- nvinfo : EIATTR_KPARAM_INFO
	.align		4
.L_8:
        /*0008*/ 	.byte	0x04, 0x17
        /*000a*/ 	.short	(.L_10 - .L_9)
.L_9:
        /*000c*/ 	.word	0x00000000
        /*0010*/ 	.short	0x0003
        /*0012*/ 	.short	0x0018
        /*0014*/ 	.byte	0x00, 0xf0, 0x11, 0x00


	//----- nvinfo : EIATTR_KPARAM_INFO
	.align		4
.L_10:
        /*0018*/ 	.byte	0x04, 0x17
        /*001a*/ 	.short	(.L_12 - .L_11)
.L_11:
        /*001c*/ 	.word	0x00000000
        /*0020*/ 	.short	0x0002
        /*0022*/ 	.short	0x0010
        /*0024*/ 	.byte	0x00, 0xf5, 0x21, 0x00


	//----- nvinfo : EIATTR_KPARAM_INFO
	.align		4
.L_12:
        /*0028*/ 	.byte	0x04, 0x17
        /*002a*/ 	.short	(.L_14 - .L_13)
.L_13:
        /*002c*/ 	.word	0x00000000
        /*0030*/ 	.short	0x0001
        /*0032*/ 	.short	0x0008
        /*0034*/ 	.byte	0x00, 0xf5, 0x21, 0x00


	//----- nvinfo : EIATTR_KPARAM_INFO
	.align		4
.L_14:
        /*0038*/ 	.byte	0x04, 0x17
        /*003a*/ 	.short	(.L_16 - .L_15)
.L_15:
        /*003c*/ 	.word	0x00000000
        /*0040*/ 	.short	0x0000
        /*0042*/ 	.short	0x0000
        /*0044*/ 	.byte	0x00, 0xf5, 0x21, 0x00


	//----- nvinfo : EIATTR_SPARSE_MMA_MASK
	.align		4
.L_16:
        /*0048*/ 	.byte	0x03, 0x50
        /*004a*/ 	.short	0x0000


	//----- nvinfo : EIATTR_MAXREG_COUNT
	.align		4
        /*004c*/ 	.byte	0x03, 0x1b
        /*004e*/ 	.short	0x00ff


	//----- nvinfo : EIATTR_EXTERNS
	.align		4
        /*0050*/ 	.byte	0x04, 0x0f
        /*0052*/ 	.short	(.L_18 - .L_17)


	//   ....[0]....
	.align		4
.L_17:
        /*0054*/ 	.word	index@(vprintf)


	//----- nvinfo : EIATTR_MERCURY_ISA_VERSION
	.align		4
.L_18:
        /*0058*/ 	.byte	0x03, 0x5f
        /*005a*/ 	.short	0x0101


	//----- nvinfo : EIATTR_VRC_CTA_INIT_COUNT
	.align		4
        /*005c*/ 	.byte	0x02, 0x4a
	.zero		1
	.zero		1


	//----- nvinfo : EIATTR_SYSCALL_OFFSETS
	.align		4
        /*0060*/ 	.byte	0x04, 0x46
        /*0062*/ 	.short	(.L_20 - .L_19)


	//   ....[0]....
.L_19:
        /*0064*/ 	.word	0x000001c0


	//----- nvinfo : EIATTR_EXIT_INSTR_OFFSETS
	.align		4
.L_20:
        /*0068*/ 	.byte	0x04, 0x1c
        /*006a*/ 	.short	(.L_22 - .L_21)


	//   ....[0]....
.L_21:
        /*006c*/ 	.word	0x00000110


	//   ....[1]....
        /*0070*/ 	.word	0x00000290


	//----- nvinfo : EIATTR_CRS_STACK_SIZE
	.align		4
.L_22:
        /*0074*/ 	.byte	0x04, 0x1e
        /*0076*/ 	.short	(.L_24 - .L_23)
.L_23:
        /*0078*/ 	.word	0x00000000


	//----- nvinfo : EIATTR_CBANK_PARAM_SIZE
	.align		4
.L_24:
        /*007c*/ 	.byte	0x03, 0x19
        /*007e*/ 	.short	0x001c


	//----- nvinfo : EIATTR_PARAM_CBANK
	.align		4
        /*0080*/ 	.byte	0x04, 0x0a
        /*0082*/ 	.short	(.L_26 - .L_25)
	.align		4
.L_25:
        /*0084*/ 	.word	index@(.nv.constant0._Z6MatAddPfS_S_i)
        /*0088*/ 	.short	0x0380
        /*008a*/ 	.short	0x001c


	//----- nvinfo : EIATTR_SW_WAR
	.align		4
.L_26:
        /*008c*/ 	.byte	0x04, 0x36
        /*008e*/ 	.short	(.L_28 - .L_27)
.L_27:
        /*0090*/ 	.word	0x00000008
.L_28:


//--------------------- .nv.callgraph             --------------------------
	.section	.nv.callgraph,"",@"SHT_CUDA_CALLGRAPH"
	.align	4
	.sectionentsize	8
	.align		4
        /*0000*/ 	.word	0x00000000
	.align		4
        /*0004*/ 	.word	0xffffffff
	.align		4
        /*0008*/ 	.word	index@(_Z6MatAddPfS_S_i)
	.align		4
        /*000c*/ 	.word	index@(vprintf)
	.align		4
        /*0010*/ 	.word	0x00000000
	.align		4
        /*0014*/ 	.word	0xfffffffe
	.align		4
        /*0018*/ 	.word	0x00000000
	.align		4
        /*001c*/ 	.word	0xfffffffd
	.align		4
        /*0020*/ 	.word	0x00000000
	.align		4
        /*0024*/ 	.word	0xfffffffc


//--------------------- .nv.constant4             --------------------------
	.section	.nv.constant4,"a",@progbits
	.align	8
	.align		8
.nv.constant4:
        /*0000*/ 	.dword	vprintf
	.align		8
        /*0008*/ 	.dword	$str


//--------------------- .text._Z6MatAddPfS_S_i    --------------------------
	.section	.text._Z6MatAddPfS_S_i,"ax",@progbits
	.align	128
        .global         _Z6MatAddPfS_S_i
        .type           _Z6MatAddPfS_S_i,@function
        .size           _Z6MatAddPfS_S_i,(.L_x_2 - _Z6MatAddPfS_S_i)
        .other          _Z6MatAddPfS_S_i,@"STO_CUDA_ENTRY STV_DEFAULT"
_Z6MatAddPfS_S_i:
.text._Z6MatAddPfS_S_i:
[----:B------:R-:W0:Y:S01]  /*0000*/  LDC R1, c[0x0][0x37c] ;  /* 0x0000df00ff017b82 */ /* 0x000e220000000800 */
[----:B------:R-:W1:Y:S01]  /*0010*/  S2R R8, SR_CTAID.X ;  /* 0x0000000000087919 */ /* 0x000e620000002500 */
[----:B------:R-:W2:Y:S01]  /*0020*/  LDCU UR5, c[0x0][0x2fc] ;  /* 0x00005f80ff0577ac */ /* 0x000ea20008000800 */
[----:B0-----:R-:W-:Y:S01]  /*0030*/  IADD3 R1, PT, PT, R1, -0x18, RZ ;  /* 0xffffffe801017810 */ /* 0x001fe20007ffe0ff */
[----:B------:R-:W1:Y:S01]  /*0040*/  S2R R10, SR_TID.X ;  /* 0x00000000000a7919 */ /* 0x000e620000002100 */
[----:B------:R-:W1:Y:S01]  /*0050*/  LDCU UR6, c[0x0][0x360] ;  /* 0x00006c00ff0677ac */ /* 0x000e620008000800 */
[----:B------:R-:W0:Y:S01]  /*0060*/  S2R R9, SR_CTAID.Y ;  /* 0x0000000000097919 */ /* 0x000e220000002600 */
[----:B------:R-:W0:Y:S01]  /*0070*/  LDCU UR7, c[0x0][0x364] ;  /* 0x00006c80ff0777ac */ /* 0x000e220008000800 */
[----:B------:R-:W0:Y:S01]  /*0080*/  S2R R11, SR_TID.Y ;  /* 0x00000000000b7919 */ /* 0x000e220000002200 */
[----:B------:R-:W3:Y:S01]  /*0090*/  LDCU UR8, c[0x0][0x398] ;  /* 0x00007300ff0877ac */ /* 0x000ee20008000800 */
[----:B------:R-:W4:Y:S02]  /*00a0*/  LDCU UR4, c[0x0][0x2f8] ;  /* 0x00005f00ff0477ac */ /* 0x000f240008000800 */
[----:B----4-:R-:W-:Y:S01]  /*00b0*/  IADD3 R6, P1, PT, R1, UR4, RZ ;  /* 0x0000000401067c10 */ /* 0x010fe2000ff3e0ff */
[----:B-1----:R-:W-:-:S03]  /*00c0*/  IMAD R17, R8, UR6, R10 ;  /* 0x0000000608117c24 */ /* 0x002fc6000f8e020a */
[----:B--2---:R-:W-:Y:S01]  /*00d0*/  IADD3.X R7, PT, PT, RZ, UR5, RZ, P1, !PT ;  /* 0x00000005ff077c10 */ /* 0x004fe20008ffe4ff */
[----:B0-----:R-:W-:-:S05]  /*00e0*/  IMAD R16, R9, UR7, R11 ;  /* 0x0000000709107c24 */ /* 0x001fca000f8e020b */
[----:B------:R-:W-:-:S04]  /*00f0*/  VIMNMX R0, PT, PT, R17, R16, !PT ;  /* 0x0000001011007248 */ /* 0x000fc80007fe0100 */
[----:B---3--:R-:W-:-:S13]  /*0100*/  ISETP.GE.AND P0, PT, R0, UR8, PT ;  /* 0x0000000800007c0c */ /* 0x008fda000bf06270 */
[----:B------:R-:W-:Y:S05]  /*0110*/  @P0 EXIT ;  /* 0x000000000000094d */ /* 0x000fea0003800000 */
[----:B------:R-:W-:Y:S01]  /*0120*/  MOV R0, 0x0 ;  /* 0x0000000000007802 */ /* 0x000fe20000000f00 */
[----:B------:R0:W-:Y:S01]  /*0130*/  STL.64 [R1], R8 ;  /* 0x0000000801007387 */ /* 0x0001e20000100a00 */
[----:B------:R-:W1:Y:S02]  /*0140*/  LDCU.64 UR4, c[0x4][0x8] ;  /* 0x01000100ff0477ac */ /* 0x000e640008000a00 */
[----:B------:R0:W2:Y:S01]  /*0150*/  LDC.64 R2, c[0x4][R0] ;  /* 0x0100000000027b82 */ /* 0x0000a20000000a00 */
[----:B------:R0:W-:Y:S01]  /*0160*/  STL.64 [R1+0x8], R10 ;  /* 0x0000080a01007387 */ /* 0x0001e20000100a00 */
[----:B------:R-:W3:Y:S03]  /*0170*/  LDCU.64 UR36, c[0x0][0x358] ;  /* 0x00006b00ff2477ac */ /* 0x000ee60008000a00 */
[----:B------:R0:W-:Y:S01]  /*0180*/  STL.64 [R1+0x10], R16 ;  /* 0x0000101001007387 */ /* 0x0001e20000100a00 */
[----:B-1----:R-:W-:-:S02]  /*0190*/  MOV R4, UR4 ;  /* 0x0000000400047c02 */ /* 0x002fc40008000f00 */
[----:B0-----:R-:W-:-:S07]  /*01a0*/  MOV R5, UR5 ;  /* 0x0000000500057c02 */ /* 0x001fce0008000f00 */
[----:B------:R-:W-:-:S07]  /*01b0*/  LEPC R20, `(.L_x_0) ;  /* 0x000000001014794e */ /* 0x000fce0000000000 */
[----:B--23--:R-:W-:Y:S05]  /*01c0*/  CALL.ABS.NOINC R2 ;  /* 0x0000000002007343 */ /* 0x00cfea0003c00000 */
.L_x_0:
[----:B------:R-:W0:Y:S01]  /*01d0*/  LDC.64 R2, c[0x0][0x380] ;  /* 0x0000e000ff027b82 */ /* 0x000e220000000a00 */
[----:B------:R-:W1:Y:S07]  /*01e0*/  LDCU UR4, c[0x0][0x398] ;  /* 0x00007300ff0477ac */ /* 0x000e6e0008000800 */
[----:B------:R-:W2:Y:S08]  /*01f0*/  LDC.64 R4, c[0x0][0x388] ;  /* 0x0000e200ff047b82 */ /* 0x000eb00000000a00 */
[----:B------:R-:W3:Y:S01]  /*0200*/  LDC.64 R6, c[0x0][0x390] ;  /* 0x0000e400ff067b82 */ /* 0x000ee20000000a00 */
[----:B-1----:R-:W-:-:S04]  /*0210*/  IMAD R17, R16, UR4, R17 ;  /* 0x0000000410117c24 */ /* 0x002fc8000f8e0211 */
[----:B0-----:R-:W-:-:S06]  /*0220*/  IMAD.WIDE R2, R17, 0x4, R2 ;  /* 0x0000000411027825 */ /* 0x001fcc00078e0202 */
[----:B------:R-:W4:Y:S01]  /*0230*/  LDG.E R2, desc[UR36][R2.64] ;  /* 0x0000002402027981 */ /* 0x000f22000c1e1900 */
[----:B--2---:R-:W-:-:S06]  /*0240*/  IMAD.WIDE R4, R17, 0x4, R4 ;  /* 0x0000000411047825 */ /* 0x004fcc00078e0204 */
[----:B------:R-:W4:Y:S01]  /*0250*/  LDG.E R5, desc[UR36][R4.64] ;  /* 0x0000002404057981 */ /* 0x000f22000c1e1900 */
[----:B---3--:R-:W-:-:S04]  /*0260*/  IMAD.WIDE R6, R17, 0x4, R6 ;  /* 0x0000000411067825 */ /* 0x008fc800078e0206 */
[----:B----4-:R-:W-:-:S05]  /*0270*/  FADD R9, R2, R5 ;  /* 0x0000000502097221 */ /* 0x010fca0000000000 */
[----:B------:R-:W-:Y:S01]  /*0280*/  STG.E desc[UR36][R6.64], R9 ;  /* 0x0000000906007986 */ /* 0x000fe2000c101924 */
[----:B------:R-:W-:Y:S05]  /*0290*/  EXIT ;  /* 0x000000000000794d */ /* 0x000fea0003800000 */
.L_x_1:
[----:B------:R-:W-:-:S00]  /*02a0*/  BRA `(.L_x_1) ;  /* 0xfffffffc00fc7947 */ /* 0x000fc0000383ffff */
[----:B------:R-:W-:-:S00]  /*02b0*/  NOP ;  /* 0x0000000000007918 */ /* 0x000fc00000000000 */
        /* <DEDUP_REMOVED lines=12> */
.L_x_2:


//--------------------- .nv.global.init           --------------------------
	.section	.nv.global.init,"aw",@progbits
.nv.global.init:
	.type		$str,@object
	.size		$str,(.L_0 - $str)
$str:
        /*0000*/ 	.byte	0x42, 0x6c, 0x6f, 0x63, 0x6b, 0x20, 0x28, 0x25, 0x64, 0x2c, 0x25, 0x64, 0x29, 0x2c, 0x20, 0x54
        /*0010*/ 	.byte	0x68, 0x72, 0x65, 0x61, 0x64, 0x20, 0x28, 0x25, 0x64, 0x2c, 0x25, 0x64, 0x29, 0x2c, 0x20, 0x69
        /*0020*/ 	.byte	0x3d, 0x25, 0x64, 0x2c, 0x20, 0x6a, 0x3d, 0x25, 0x64, 0x20, 0x0a, 0x00
.L_0:


//--------------------- .nv.shared.reserved.0     --------------------------
	.section	.nv.shared.reserved.0,"aw",@nobits
	.weak		__nv_reservedSMEM_offset_0_alias
	.size		__nv_reservedSMEM_offset_0_alias, 0, 64
	.other		__nv_reservedSMEM_offset_0_alias,@"STO_CUDA_RESERVED_SHARED STV_DEFAULT"
__nv_reservedSMEM_offset_0_alias:
	.zero		0
	.zero		64


//--------------------- .nv.constant0._Z6MatAddPfS_S_i --------------------------
	.section	.nv.constant0._Z6MatAddPfS_S_i,"a",@progbits
	.sectionflags	@""
	.align	4
.nv.constant0._Z6MatAddPfS_S_i:
	.zero		924


//--------------------- SYMBOLS --------------------------

	.type		.nv.reservedSmem.offset0,@object
	.size		.nv.reservedSmem.offset0,0x4
	.type		vprintf,@function
